//
// Generated by NVIDIA NVVM Compiler
//
// Compiler Build ID: CL-36424714
// Cuda compilation tools, release 13.0, V13.0.88
// Based on NVVM 20.0.0
//

.version 9.0
.target sm_100
.address_size 64

	// .globl	_Z7vec_addPfS_S_i

.visible .entry _Z7vec_addPfS_S_i(
	.param .u64 .ptr .align 1 _Z7vec_addPfS_S_i_param_0,
	.param .u64 .ptr .align 1 _Z7vec_addPfS_S_i_param_1,
	.param .u64 .ptr .align 1 _Z7vec_addPfS_S_i_param_2,
	.param .u32 _Z7vec_addPfS_S_i_param_3
)
{
	.reg .pred 	%p<7>;
	.reg .b32 	%r<31>;
	.reg .b32 	%f<16>;
	.reg .b64 	%rd<25>;

	ld.param.u64 	%rd4, [_Z7vec_addPfS_S_i_param_0];
	ld.param.u64 	%rd5, [_Z7vec_addPfS_S_i_param_1];
	ld.param.u64 	%rd6, [_Z7vec_addPfS_S_i_param_2];
	ld.param.u32 	%r12, [_Z7vec_addPfS_S_i_param_3];
	cvta.to.global.u64 	%rd1, %rd6;
	cvta.to.global.u64 	%rd2, %rd5;
	cvta.to.global.u64 	%rd3, %rd4;
	mov.u32 	%r13, %nctaid.x;
	mov.u32 	%r14, %ntid.x;
	mul.lo.s32 	%r1, %r13, %r14;
	mov.u32 	%r15, %ctaid.x;
	mov.u32 	%r16, %tid.x;
	mad.lo.s32 	%r29, %r14, %r15, %r16;
	setp.ge.s32 	%p1, %r29, %r12;
	@%p1 bra 	$L__BB0_7;
	add.s32 	%r17, %r29, %r1;
	max.s32 	%r18, %r12, %r17;
	setp.lt.s32 	%p2, %r17, %r12;
	selp.u32 	%r19, 1, 0, %p2;
	add.s32 	%r20, %r17, %r19;
	sub.s32 	%r21, %r18, %r20;
	div.u32 	%r22, %r21, %r1;
	add.s32 	%r3, %r22, %r19;
	and.b32  	%r23, %r3, 3;
	setp.eq.s32 	%p3, %r23, 3;
	@%p3 bra 	$L__BB0_4;
	add.s32 	%r24, %r3, 1;
	and.b32  	%r25, %r24, 3;
	neg.s32 	%r27, %r25;
$L__BB0_3:
	.pragma "nounroll";
	mul.wide.s32 	%rd7, %r29, 4;
	add.s64 	%rd8, %rd1, %rd7;
	add.s64 	%rd9, %rd2, %rd7;
	add.s64 	%rd10, %rd3, %rd7;
	ld.global.f32 	%f1, [%rd10];
	ld.global.f32 	%f2, [%rd9];
	add.f32 	%f3, %f1, %f2;
	st.global.f32 	[%rd8], %f3;
	add.s32 	%r29, %r29, %r1;
	add.s32 	%r27, %r27, 1;
	setp.ne.s32 	%p4, %r27, 0;
	@%p4 bra 	$L__BB0_3;
$L__BB0_4:
	setp.lt.u32 	%p5, %r3, 3;
	@%p5 bra 	$L__BB0_7;
	mul.wide.s32 	%rd15, %r1, 4;
	shl.b32 	%r26, %r1, 2;
$L__BB0_6:
	mul.wide.s32 	%rd11, %r29, 4;
	add.s64 	%rd12, %rd3, %rd11;
	ld.global.f32 	%f4, [%rd12];
	add.s64 	%rd13, %rd2, %rd11;
	ld.global.f32 	%f5, [%rd13];
	add.f32 	%f6, %f4, %f5;
	add.s64 	%rd14, %rd1, %rd11;
	st.global.f32 	[%rd14], %f6;
	add.s64 	%rd16, %rd12, %rd15;
	ld.global.f32 	%f7, [%rd16];
	add.s64 	%rd17, %rd13, %rd15;
	ld.global.f32 	%f8, [%rd17];
	add.f32 	%f9, %f7, %f8;
	add.s64 	%rd18, %rd14, %rd15;
	st.global.f32 	[%rd18], %f9;
	add.s64 	%rd19, %rd16, %rd15;
	ld.global.f32 	%f10, [%rd19];
	add.s64 	%rd20, %rd17, %rd15;
	ld.global.f32 	%f11, [%rd20];
	add.f32 	%f12, %f10, %f11;
	add.s64 	%rd21, %rd18, %rd15;
	st.global.f32 	[%rd21], %f12;
	add.s64 	%rd22, %rd19, %rd15;
	ld.global.f32 	%f13, [%rd22];
	add.s64 	%rd23, %rd20, %rd15;
	ld.global.f32 	%f14, [%rd23];
	add.f32 	%f15, %f13, %f14;
	add.s64 	%rd24, %rd21, %rd15;
	st.global.f32 	[%rd24], %f15;
	add.s32 	%r29, %r26, %r29;
	setp.lt.s32 	%p6, %r29, %r12;
	@%p6 bra 	$L__BB0_6;
$L__BB0_7:
	ret;

}


// ===== COMPILED SASS (sm_100) =====

	.target	sm_100

	.elftype	@"ET_EXEC"


//--------------------- .note.nv.tkinfo           --------------------------
	.section	.note.nv.tkinfo,"",@"SHT_NOTE"
	.sectionflags	@"SHF_NOTE_NV_TKINFO"
	.tkinfo
        /*0018*/ 	.word	0x00000002
        /*0030*/ 	.string	""
        /*0030*/ 	.string	"ptxas"
        /*0030*/ 	.string	"Cuda compilation tools, release 13.0, V13.0.88"
        /*0030*/ 	.string	"Build cuda_13.0.r13.0/compiler.36424714_0"
        /*0030*/ 	.string	"-arch sm_100 -m 64 "



//--------------------- .note.nv.cuinfo           --------------------------
	.section	.note.nv.cuinfo,"",@"SHT_NOTE"
	.sectionflags	@"SHF_NOTE_NV_CUINFO"
        /*0018*/ 	.short	0x0002
        /*001a*/ 	.short	0x0064
        /*001c*/ 	.short	0x0082
	.zero		2


//--------------------- .nv.info                  --------------------------
	.section	.nv.info,"",@"SHT_CUDA_INFO"
	.align	4


	//----- nvinfo : EIATTR_REGCOUNT
	.align		4
        /*0000*/ 	.byte	0x04, 0x2f
        /*0002*/ 	.short	(.L_1 - .L_0)
	.align		4
.L_0:
        /*0004*/ 	.word	index@(_Z7vec_addPfS_S_i)
        /*0008*/ 	.word	0x0000001a


	//----- nvinfo : EIATTR_FRAME_SIZE
	.align		4
.L_1:
        /*000c*/ 	.byte	0x04, 0x11
        /*000e*/ 	.short	(.L_3 - .L_2)
	.align		4
.L_2:
        /*0010*/ 	.word	index@(_Z7vec_addPfS_S_i)
        /*0014*/ 	.word	0x00000000


	//----- nvinfo : EIATTR_MIN_STACK_SIZE
	.align		4
.L_3:
        /*0018*/ 	.byte	0x04, 0x12
        /*001a*/ 	.short	(.L_5 - .L_4)
	.align		4
.L_4:
        /*001c*/ 	.word	index@(_Z7vec_addPfS_S_i)
        /*0020*/ 	.word	0x00000000
.L_5:


//--------------------- .nv.compat                --------------------------
	.section	.nv.compat,"",@"SHT_CUDA_COMPAT_INFO"
	.align	4
        /*0000*/ 	.byte	0x02, 0x09, 0x00, 0x00, 0x02, 0x02, 0x01, 0x00, 0x02, 0x05, 0x05, 0x00, 0x03, 0x07, 0x01, 0x01
        /*0010*/ 	.byte	0x02, 0x03, 0x00, 0x00, 0x02, 0x06, 0x01, 0x00, 0x04, 0x0b, 0x08, 0x00, 0x09, 0x00, 0x00, 0x00
        /*0020*/ 	.byte	0x00, 0x00, 0x00, 0x00


//--------------------- .nv.info._Z7vec_addPfS_S_i --------------------------
	.section	.nv.info._Z7vec_addPfS_S_i,"",@"SHT_CUDA_INFO"
	.sectionflags	@""
	.align	4


	//----- nvinfo : EIATTR_CUDA_API_VERSION
	.align		4
        /*0000*/ 	.byte	0x04, 0x37
        /*0002*/ 	.short	(.L_7 - .L_6)
.L_6:
        /*0004*/ 	.word	0x00000082


	//----- nvinfo : EIATTR_KPARAM_INFO
	.align		4
.L_7:
        /*0008*/ 	.byte	0x04, 0x17
        /*000a*/ 	.short	(.L_9 - .L_8)
.L_8:
        /*000c*/ 	.word	0x00000000
        /*0010*/ 	.short	0x0003
        /*0012*/ 	.short	0x0018
        /*0014*/ 	.byte	0x00, 0xf0, 0x11, 0x00


	//----- nvinfo : EIATTR_KPARAM_INFO
	.align		4
.L_9:
        /*0018*/ 	.byte	0x04, 0x17
        /*001a*/ 	.short	(.L_11 - .L_10)
.L_10:
        /*001c*/ 	.word	0x00000000
        /*0020*/ 	.short	0x0002
        /*0022*/ 	.short	0x0010
        /*0024*/ 	.byte	0x00, 0xf5, 0x21, 0x00


	//----- nvinfo : EIATTR_KPARAM_INFO
	.align		4
.L_11:
        /*0028*/ 	.byte	0x04, 0x17
        /*002a*/ 	.short	(.L_13 - .L_12)
.L_12:
        /*002c*/ 	.word	0x00000000
        /*0030*/ 	.short	0x0001
        /*0032*/ 	.short	0x0008
        /*0034*/ 	.byte	0x00, 0xf5, 0x21, 0x00


	//----- nvinfo : EIATTR_KPARAM_INFO
	.align		4
.L_13:
        /*0038*/ 	.byte	0x04, 0x17
        /*003a*/ 	.short	(.L_15 - .L_14)
.L_14:
        /*003c*/ 	.word	0x00000000
        /*0040*/ 	.short	0x0000
        /*0042*/ 	.short	0x0000
        /*0044*/ 	.byte	0x00, 0xf5, 0x21, 0x00


	//----- nvinfo : EIATTR_SPARSE_MMA_MASK
	.align		4
.L_15:
        /*0048*/ 	.byte	0x03, 0x50
        /*004a*/ 	.short	0x0000


	//----- nvinfo : EIATTR_MAXREG_COUNT
	.align		4
        /*004c*/ 	.byte	0x03, 0x1b
        /*004e*/ 	.short	0x00ff


	//----- nvinfo : EIATTR_MERCURY_ISA_VERSION
	.align		4
        /*0050*/ 	.byte	0x03, 0x5f
        /*0052*/ 	.short	0x0101


	//----- nvinfo : EIATTR_VRC_CTA_INIT_COUNT
	.align		4
        /*0054*/ 	.byte	0x02, 0x4a
	.zero		1
	.zero		1


	//----- nvinfo : EIATTR_EXIT_INSTR_OFFSETS
	.align		4
        /*0058*/ 	.byte	0x04, 0x1c
        /*005a*/ 	.short	(.L_17 - .L_16)


	//   ....[0]....
.L_16:
        /*005c*/ 	.word	0x00000090


	//   ....[1]....
        /*0060*/ 	.word	0x000003a0


	//   ....[2]....
        /*0064*/ 	.word	0x000005d0


	//----- nvinfo : EIATTR_CRS_STACK_SIZE
	.align		4
.L_17:
        /*0068*/ 	.byte	0x04, 0x1e
        /*006a*/ 	.short	(.L_19 - .L_18)
.L_18:
        /*006c*/ 	.word	0x00000000


	//----- nvinfo : EIATTR_CBANK_PARAM_SIZE
	.align		4
.L_19:
        /*0070*/ 	.byte	0x03, 0x19
        /*0072*/ 	.short	0x001c


	//----- nvinfo : EIATTR_PARAM_CBANK
	.align		4
        /*0074*/ 	.byte	0x04, 0x0a
        /*0076*/ 	.short	(.L_21 - .L_20)
	.align		4
.L_20:
        /*0078*/ 	.word	index@(.nv.constant0._Z7vec_addPfS_S_i)
        /*007c*/ 	.short	0x0380
        /*007e*/ 	.short	0x001c


	//----- nvinfo : EIATTR_SW_WAR
	.align		4
.L_21:
        /*0080*/ 	.byte	0x04, 0x36
        /*0082*/ 	.short	(.L_23 - .L_22)
.L_22:
        /*0084*/ 	.word	0x00000008
.L_23:


//--------------------- .nv.callgraph             --------------------------
	.section	.nv.callgraph,"",@"SHT_CUDA_CALLGRAPH"
	.align	4
	.sectionentsize	8
	.align		4
        /*0000*/ 	.word	0x00000000
	.align		4
        /*0004*/ 	.word	0xffffffff
	.align		4
        /*0008*/ 	.word	0x00000000
	.align		4
        /*000c*/ 	.word	0xfffffffe
	.align		4
        /*0010*/ 	.word	0x00000000
	.align		4
        /*0014*/ 	.word	0xfffffffd
	.align		4
        /*0018*/ 	.word	0x00000000
	.align		4
        /*001c*/ 	.word	0xfffffffc


//--------------------- .text._Z7vec_addPfS_S_i   --------------------------
	.section	.text._Z7vec_addPfS_S_i,"ax",@progbits
	.align	128
        .global         _Z7vec_addPfS_S_i
        .type           _Z7vec_addPfS_S_i,@function
        .size           _Z7vec_addPfS_S_i,(.L_x_5 - _Z7vec_addPfS_S_i)
        .other          _Z7vec_addPfS_S_i,@"STO_CUDA_ENTRY STV_DEFAULT"
_Z7vec_addPfS_S_i:
.text._Z7vec_addPfS_S_i:
[----:B------:R-:W-:Y:S01]  /*0000*/  LDC R1, c[0x0][0x37c] ;  /* 0x0000df00ff017b82 */ /* 0x000fe20000000800 */
[----:B------:R-:W0:Y:S01]  /*0010*/  S2R R3, SR_TID.X ;  /* 0x0000000000037919 */ /* 0x000e220000002100 */
[----:B------:R-:W1:Y:S06]  /*0020*/  LDCU UR4, c[0x0][0x370] ;  /* 0x00006e00ff0477ac */ /* 0x000e6c0008000800 */
[----:B------:R-:W0:Y:S01]  /*0030*/  S2UR UR5, SR_CTAID.X ;  /* 0x00000000000579c3 */ /* 0x000e220000002500 */
[----:B------:R-:W2:Y:S07]  /*0040*/  LDCU UR6, c[0x0][0x398] ;  /* 0x00007300ff0677ac */ /* 0x000eae0008000800 */
[----:B------:R-:W0:Y:S02]  /*0050*/  LDC R0, c[0x0][0x360] ;  /* 0x0000d800ff007b82 */ /* 0x000e240000000800 */
[----:B0-----:R-:W-:-:S02]  /*0060*/  IMAD R3, R0, UR5, R3 ;  /* 0x0000000500037c24 */ /* 0x001fc4000f8e0203 */
[----:B-1----:R-:W-:-:S03]  /*0070*/  IMAD R0, R0, UR4, RZ ;  /* 0x0000000400007c24 */ /* 0x002fc6000f8e02ff */
[----:B--2---:R-:W-:-:S13]  /*0080*/  ISETP.GE.AND P0, PT, R3, UR6, PT ;  /* 0x0000000603007c0c */ /* 0x004fda000bf06270 */
[----:B------:R-:W-:Y:S05]  /*0090*/  @P0 EXIT ;  /* 0x000000000000094d */ /* 0x000fea0003800000 */
[----:B------:R-:W0:Y:S01]  /*00a0*/  I2F.U32.RP R8, R0 ;  /* 0x0000000000087306 */ /* 0x000e220000209000 */
[----:B------:R-:W-:Y:S01]  /*00b0*/  IADD3 R2, PT, PT, R0, R3, RZ ;  /* 0x0000000300027210 */ /* 0x000fe20007ffe0ff */
[----:B------:R-:W1:Y:S01]  /*00c0*/  LDCU.64 UR4, c[0x0][0x358] ;  /* 0x00006b00ff0477ac */ /* 0x000e620008000a00 */
[----:B------:R-:W-:Y:S01]  /*00d0*/  IADD3 R9, PT, PT, RZ, -R0, RZ ;  /* 0x80000000ff097210 */ /* 0x000fe20007ffe0ff */
[----:B------:R-:W-:Y:S01]  /*00e0*/  BSSY.RECONVERGENT B0, `(.L_x_0) ;  /* 0x000002b000007945 */ /* 0x000fe20003800200 */
[C---:B------:R-:W-:Y:S02]  /*00f0*/  ISETP.GE.AND P0, PT, R2.reuse, UR6, PT ;  /* 0x0000000602007c0c */ /* 0x040fe4000bf06270 */
[----:B------:R-:W-:Y:S02]  /*0100*/  VIMNMX R7, PT, PT, R2, UR6, !PT ;  /* 0x0000000602077c48 */ /* 0x000fe4000ffe0100 */
[----:B------:R-:W-:Y:S02]  /*0110*/  SEL R6, RZ, 0x1, P0 ;  /* 0x00000001ff067807 */ /* 0x000fe40000000000 */
[----:B------:R-:W-:-:S02]  /*0120*/  ISETP.NE.U32.AND P2, PT, R0, RZ, PT ;  /* 0x000000ff0000720c */ /* 0x000fc40003f45070 */
[----:B------:R-:W-:Y:S01]  /*0130*/  IADD3 R7, PT, PT, R7, -R2, -R6 ;  /* 0x8000000207077210 */ /* 0x000fe20007ffe806 */
[----:B0-----:R-:W0:Y:S02]  /*0140*/  MUFU.RCP R8, R8 ;  /* 0x0000000800087308 */ /* 0x001e240000001000 */
[----:B0-----:R-:W-:-:S06]  /*0150*/  IADD3 R4, PT, PT, R8, 0xffffffe, RZ ;  /* 0x0ffffffe08047810 */ /* 0x001fcc0007ffe0ff */
[----:B------:R0:W2:Y:S02]  /*0160*/  F2I.FTZ.U32.TRUNC.NTZ R5, R4 ;  /* 0x0000000400057305 */ /* 0x0000a4000021f000 */
[----:B0-----:R-:W-:Y:S02]  /*0170*/  HFMA2 R4, -RZ, RZ, 0, 0 ;  /* 0x00000000ff047431 */ /* 0x001fe400000001ff */
[----:B--2---:R-:W-:-:S04]  /*0180*/  IMAD R9, R9, R5, RZ ;  /* 0x0000000509097224 */ /* 0x004fc800078e02ff */
[----:B------:R-:W-:-:S06]  /*0190*/  IMAD.HI.U32 R8, R5, R9, R4 ;  /* 0x0000000905087227 */ /* 0x000fcc00078e0004 */
[----:B------:R-:W-:-:S05]  /*01a0*/  IMAD.HI.U32 R5, R8, R7, RZ ;  /* 0x0000000708057227 */ /* 0x000fca00078e00ff */
[----:B------:R-:W-:-:S05]  /*01b0*/  IADD3 R2, PT, PT, -R5, RZ, RZ ;  /* 0x000000ff05027210 */ /* 0x000fca0007ffe1ff */
[----:B------:R-:W-:-:S05]  /*01c0*/  IMAD R7, R0, R2, R7 ;  /* 0x0000000200077224 */ /* 0x000fca00078e0207 */
[----:B------:R-:W-:-:S13]  /*01d0*/  ISETP.GE.U32.AND P0, PT, R7, R0, PT ;  /* 0x000000000700720c */ /* 0x000fda0003f06070 */
[----:B------:R-:W-:Y:S02]  /*01e0*/  @P0 IADD3 R7, PT, PT, -R0, R7, RZ ;  /* 0x0000000700070210 */ /* 0x000fe40007ffe1ff */
[----:B------:R-:W-:Y:S02]  /*01f0*/  @P0 IADD3 R5, PT, PT, R5, 0x1, RZ ;  /* 0x0000000105050810 */ /* 0x000fe40007ffe0ff */
[----:B------:R-:W-:-:S13]  /*0200*/  ISETP.GE.U32.AND P1, PT, R7, R0, PT ;  /* 0x000000000700720c */ /* 0x000fda0003f26070 */
[----:B------:R-:W-:Y:S02]  /*0210*/  @P1 IADD3 R5, PT, PT, R5, 0x1, RZ ;  /* 0x0000000105051810 */ /* 0x000fe40007ffe0ff */
[----:B------:R-:W-:-:S04]  /*0220*/  @!P2 LOP3.LUT R5, RZ, R0, RZ, 0x33, !PT ;  /* 0x00000000ff05a212 */ /* 0x000fc800078e33ff */
[----:B------:R-:W-:-:S04]  /*0230*/  IADD3 R2, PT, PT, R6, R5, RZ ;  /* 0x0000000506027210 */ /* 0x000fc80007ffe0ff */
[C---:B------:R-:W-:Y:S02]  /*0240*/  LOP3.LUT R4, R2.reuse, 0x3, RZ, 0xc0, !PT ;  /* 0x0000000302047812 */ /* 0x040fe400078ec0ff */
[----:B------:R-:W-:Y:S02]  /*0250*/  ISETP.GE.U32.AND P1, PT, R2, 0x3, PT ;  /* 0x000000030200780c */ /* 0x000fe40003f26070 */
[----:B------:R-:W-:-:S13]  /*0260*/  ISETP.NE.AND P0, PT, R4, 0x3, PT ;  /* 0x000000030400780c */ /* 0x000fda0003f05270 */
[----:B-1----:R-:W-:Y:S05]  /*0270*/  @!P0 BRA `(.L_x_1) ;  /* 0x0000000000448947 */ /* 0x002fea0003800000 */
[----:B------:R-:W0:Y:S01]  /*0280*/  LDC.64 R4, c[0x0][0x390] ;  /* 0x0000e400ff047b82 */ /* 0x000e220000000a00 */
[----:B------:R-:W-:-:S04]  /*0290*/  IADD3 R2, PT, PT, R2, 0x1, RZ ;  /* 0x0000000102027810 */ /* 0x000fc80007ffe0ff */
[----:B------:R-:W-:-:S03]  /*02a0*/  LOP3.LUT R2, R2, 0x3, RZ, 0xc0, !PT ;  /* 0x0000000302027812 */ /* 0x000fc600078ec0ff */
[----:B------:R-:W1:Y:S01]  /*02b0*/  LDC.64 R6, c[0x0][0x380] ;  /* 0x0000e000ff067b82 */ /* 0x000e620000000a00 */
[----:B------:R-:W-:-:S07]  /*02c0*/  IADD3 R2, PT, PT, -R2, RZ, RZ ;  /* 0x000000ff02027210 */ /* 0x000fce0007ffe1ff */
[----:B------:R-:W2:Y:S02]  /*02d0*/  LDC.64 R8, c[0x0][0x388] ;  /* 0x0000e200ff087b82 */ /* 0x000ea40000000a00 */
.L_x_2:
[----:B--2---:R-:W-:-:S04]  /*02e0*/  IMAD.WIDE R12, R3, 0x4, R8 ;  /* 0x00000004030c7825 */ /* 0x004fc800078e0208 */
[C---:B-1----:R-:W-:Y:S02]  /*02f0*/  IMAD.WIDE R14, R3.reuse, 0x4, R6 ;  /* 0x00000004030e7825 */ /* 0x042fe400078e0206 */
[----:B------:R-:W2:Y:S04]  /*0300*/  LDG.E R13, desc[UR4][R12.64] ;  /* 0x000000040c0d7981 */ /* 0x000ea8000c1e1900 */
[----:B------:R-:W2:Y:S01]  /*0310*/  LDG.E R14, desc[UR4][R14.64] ;  /* 0x000000040e0e7981 */ /* 0x000ea2000c1e1900 */
[----:B0--3--:R-:W-:Y:S01]  /*0320*/  IMAD.WIDE R10, R3, 0x4, R4 ;  /* 0x00000004030a7825 */ /* 0x009fe200078e0204 */
[----:B------:R-:W-:Y:S02]  /*0330*/  IADD3 R2, PT, PT, R2, 0x1, RZ ;  /* 0x0000000102027810 */ /* 0x000fe40007ffe0ff */
[----:B------:R-:W-:-:S02]  /*0340*/  IADD3 R3, PT, PT, R0, R3, RZ ;  /* 0x0000000300037210 */ /* 0x000fc40007ffe0ff */
[----:B------:R-:W-:Y:S01]  /*0350*/  ISETP.NE.AND P0, PT, R2, RZ, PT ;  /* 0x000000ff0200720c */ /* 0x000fe20003f05270 */
[----:B--2---:R-:W-:-:S05]  /*0360*/  FADD R17, R14, R13 ;  /* 0x0000000d0e117221 */ /* 0x004fca0000000000 */
[----:B------:R3:W-:Y:S07]  /*0370*/  STG.E desc[UR4][R10.64], R17 ;  /* 0x000000110a007986 */ /* 0x0007ee000c101904 */
[----:B------:R-:W-:Y:S05]  /*0380*/  @P0 BRA `(.L_x_2) ;  /* 0xfffffffc00d40947 */ /* 0x000fea000383ffff */
.L_x_1:
[----:B------:R-:W-:Y:S05]  /*0390*/  BSYNC.RECONVERGENT B0 ;  /* 0x0000000000007941 */ /* 0x000fea0003800200 */
.L_x_0:
[----:B------:R-:W-:Y:S05]  /*03a0*/  @!P1 EXIT ;  /* 0x000000000000994d */ /* 0x000fea0003800000 */
.L_x_3:
[----:B------:R-:W3:Y:S08]  /*03b0*/  LDC.64 R4, c[0x0][0x380] ;  /* 0x0000e000ff047b82 */ /* 0x000ef00000000a00 */
[----:B------:R-:W0:Y:S01]  /*03c0*/  LDC.64 R6, c[0x0][0x388] ;  /* 0x0000e200ff067b82 */ /* 0x000e220000000a00 */
[----:B---3--:R-:W-:-:S07]  /*03d0*/  IMAD.WIDE R10, R3, 0x4, R4 ;  /* 0x00000004030a7825 */ /* 0x008fce00078e0204 */
[----:B------:R-:W1:Y:S01]  /*03e0*/  LDC.64 R4, c[0x0][0x390] ;  /* 0x0000e400ff047b82 */ /* 0x000e620000000a00 */
[----:B--2---:R-:W2:Y:S01]  /*03f0*/  LDG.E R2, desc[UR4][R10.64] ;  /* 0x000000040a027981 */ /* 0x004ea2000c1e1900 */
[----:B0-----:R-:W-:-:S05]  /*0400*/  IMAD.WIDE R12, R3, 0x4, R6 ;  /* 0x00000004030c7825 */ /* 0x001fca00078e0206 */
[----:B------:R-:W2:Y:S01]  /*0410*/  LDG.E R7, desc[UR4][R12.64] ;  /* 0x000000040c077981 */ /* 0x000ea2000c1e1900 */
[----:B-1----:R-:W-:-:S04]  /*0420*/  IMAD.WIDE R16, R3, 0x4, R4 ;  /* 0x0000000403107825 */ /* 0x002fc800078e0204 */
[----:B------:R-:W-:-:S04]  /*0430*/  IMAD.WIDE R4, R0, 0x4, R10 ;  /* 0x0000000400047825 */ /* 0x000fc800078e020a */
[----:B--2---:R-:W-:Y:S01]  /*0440*/  FADD R19, R2, R7 ;  /* 0x0000000702137221 */ /* 0x004fe20000000000 */
[----:B------:R-:W-:-:S04]  /*0450*/  IMAD.WIDE R6, R0, 0x4, R12 ;  /* 0x0000000400067825 */ /* 0x000fc800078e020c */
[----:B------:R0:W-:Y:S04]  /*0460*/  STG.E desc[UR4][R16.64], R19 ;  /* 0x0000001310007986 */ /* 0x0001e8000c101904 */
[----:B------:R-:W2:Y:S04]  /*0470*/  LDG.E R2, desc[UR4][R4.64] ;  /* 0x0000000404027981 */ /* 0x000ea8000c1e1900 */
[----:B------:R-:W2:Y:S01]  /*0480*/  LDG.E R15, desc[UR4][R6.64] ;  /* 0x00000004060f7981 */ /* 0x000ea2000c1e1900 */
[----:B------:R-:W-:-:S04]  /*0490*/  IMAD.WIDE R8, R0, 0x4, R16 ;  /* 0x0000000400087825 */ /* 0x000fc800078e0210 */
[----:B------:R-:W-:-:S04]  /*04a0*/  IMAD.WIDE R10, R0, 0x4, R4 ;  /* 0x00000004000a7825 */ /* 0x000fc800078e0204 */
[----:B------:R-:W-:-:S04]  /*04b0*/  IMAD.WIDE R12, R0, 0x4, R6 ;  /* 0x00000004000c7825 */ /* 0x000fc800078e0206 */
[----:B--2---:R-:W-:-:S05]  /*04c0*/  FADD R21, R2, R15 ;  /* 0x0000000f02157221 */ /* 0x004fca0000000000 */
        /* <DEDUP_REMOVED lines=8> */
[----:B------:R-:W1:Y:S04]  /*0550*/  LDG.E R4, desc[UR4][R4.64] ;  /* 0x0000000404047981 */ /* 0x000e68000c1e1900 */
[----:B------:R-:W1:Y:S01]  /*0560*/  LDG.E R7, desc[UR4][R6.64] ;  /* 0x0000000406077981 */ /* 0x000e62000c1e1900 */
[C---:B0-----:R-:W-:Y:S01]  /*0570*/  IMAD.WIDE R16, R0.reuse, 0x4, R14 ;  /* 0x0000000400107825 */ /* 0x041fe200078e020e */
[----:B------:R-:W-:-:S04]  /*0580*/  LEA R3, R0, R3, 0x2 ;  /* 0x0000000300037211 */ /* 0x000fc800078e10ff */
[----:B------:R-:W-:Y:S01]  /*0590*/  ISETP.GE.AND P0, PT, R3, UR6, PT ;  /* 0x0000000603007c0c */ /* 0x000fe2000bf06270 */
[----:B-1----:R-:W-:-:S05]  /*05a0*/  FADD R9, R4, R7 ;  /* 0x0000000704097221 */ /* 0x002fca0000000000 */
[----:B------:R2:W-:Y:S07]  /*05b0*/  STG.E desc[UR4][R16.64], R9 ;  /* 0x0000000910007986 */ /* 0x0005ee000c101904 */
[----:B------:R-:W-:Y:S05]  /*05c0*/  @!P0 BRA `(.L_x_3) ;  /* 0xfffffffc00788947 */ /* 0x000fea000383ffff */
[----:B------:R-:W-:Y:S05]  /*05d0*/  EXIT ;  /* 0x000000000000794d */ /* 0x000fea0003800000 */
.L_x_4:
[----:B------:R-:W-:-:S00]  /*05e0*/  BRA `(.L_x_4) ;  /* 0xfffffffc00fc7947 */ /* 0x000fc0000383ffff */
[----:B------:R-:W-:-:S00]  /*05f0*/  NOP ;  /* 0x0000000000007918 */ /* 0x000fc00000000000 */
        /* <DEDUP_REMOVED lines=8> */
.L_x_5:


//--------------------- .nv.shared.reserved.0     --------------------------
	.section	.nv.shared.reserved.0,"aw",@nobits
	.weak		__nv_reservedSMEM_offset_0_alias
	.size		__nv_reservedSMEM_offset_0_alias, 0, 64
	.other		__nv_reservedSMEM_offset_0_alias,@"STO_CUDA_RESERVED_SHARED STV_DEFAULT"
__nv_reservedSMEM_offset_0_alias:
	.zero		0
	.zero		64


//--------------------- .nv.constant0._Z7vec_addPfS_S_i --------------------------
	.section	.nv.constant0._Z7vec_addPfS_S_i,"a",@progbits
	.sectionflags	@""
	.align	4
.nv.constant0._Z7vec_addPfS_S_i:
	.zero		924


//--------------------- SYMBOLS --------------------------

	.type		.nv.reservedSmem.offset0,@object
	.size		.nv.reservedSmem.offset0,0x4
